//
// Generated by NVIDIA NVVM Compiler
//
// Compiler Build ID: CL-36424714
// Cuda compilation tools, release 13.0, V13.0.88
// Based on NVVM 20.0.0
//

.version 9.0
.target sm_100
.address_size 64

	// .globl	process

.visible .entry process(
	.param .u64 .ptr .align 1 process_param_0,
	.param .u64 .ptr .align 1 process_param_1,
	.param .u32 process_param_2,
	.param .u32 process_param_3
)
{
	.reg .pred 	%p<5>;
	.reg .b16 	%rs<2>;
	.reg .b32 	%r<23>;
	.reg .b64 	%rd<8>;

	ld.param.u64 	%rd3, [process_param_0];
	ld.param.u64 	%rd4, [process_param_1];
	ld.param.u32 	%r11, [process_param_2];
	ld.param.u32 	%r12, [process_param_3];
	mov.u32 	%r13, %tid.y;
	mov.u32 	%r14, %ctaid.y;
	mov.u32 	%r1, %ntid.y;
	mad.lo.s32 	%r21, %r14, %r1, %r13;
	setp.ge.s32 	%p1, %r21, %r12;
	@%p1 bra 	$L__BB0_6;
	mov.u32 	%r15, %tid.x;
	mov.u32 	%r16, %ctaid.x;
	mov.u32 	%r17, %ntid.x;
	mad.lo.s32 	%r3, %r16, %r17, %r15;
	mov.u32 	%r18, %nctaid.x;
	mul.lo.s32 	%r4, %r17, %r18;
	mov.u32 	%r19, %nctaid.y;
	mul.lo.s32 	%r5, %r1, %r19;
	cvta.to.global.u64 	%rd1, %rd3;
	cvta.to.global.u64 	%rd2, %rd4;
$L__BB0_2:
	setp.ge.s32 	%p2, %r3, %r11;
	@%p2 bra 	$L__BB0_5;
	mul.lo.s32 	%r7, %r21, %r11;
	mov.u32 	%r22, %r3;
$L__BB0_4:
	add.s32 	%r20, %r22, %r7;
	cvt.s64.s32 	%rd5, %r20;
	add.s64 	%rd6, %rd1, %rd5;
	ld.global.u8 	%rs1, [%rd6];
	add.s64 	%rd7, %rd2, %rd5;
	st.global.u8 	[%rd7], %rs1;
	add.s32 	%r22, %r22, %r4;
	setp.lt.s32 	%p3, %r22, %r11;
	@%p3 bra 	$L__BB0_4;
$L__BB0_5:
	add.s32 	%r21, %r21, %r5;
	setp.lt.s32 	%p4, %r21, %r12;
	@%p4 bra 	$L__BB0_2;
$L__BB0_6:
	ret;

}


// ===== COMPILED SASS (sm_100) =====

	.target	sm_100

	.elftype	@"ET_EXEC"


//--------------------- .note.nv.tkinfo           --------------------------
	.section	.note.nv.tkinfo,"",@"SHT_NOTE"
	.sectionflags	@"SHF_NOTE_NV_TKINFO"
	.tkinfo
        /*0018*/ 	.word	0x00000002
        /*0030*/ 	.string	""
        /*0030*/ 	.string	"ptxas"
        /*0030*/ 	.string	"Cuda compilation tools, release 13.0, V13.0.88"
        /*0030*/ 	.string	"Build cuda_13.0.r13.0/compiler.36424714_0"
        /*0030*/ 	.string	"-arch sm_100 -m 64 "



//--------------------- .note.nv.cuinfo           --------------------------
	.section	.note.nv.cuinfo,"",@"SHT_NOTE"
	.sectionflags	@"SHF_NOTE_NV_CUINFO"
        /*0018*/ 	.short	0x0002
        /*001a*/ 	.short	0x0064
        /*001c*/ 	.short	0x0082
	.zero		2


//--------------------- .nv.info                  --------------------------
	.section	.nv.info,"",@"SHT_CUDA_INFO"
	.align	4


	//----- nvinfo : EIATTR_REGCOUNT
	.align		4
        /*0000*/ 	.byte	0x04, 0x2f
        /*0002*/ 	.short	(.L_1 - .L_0)
	.align		4
.L_0:
        /*0004*/ 	.word	index@(process)
        /*0008*/ 	.word	0x0000000e


	//----- nvinfo : EIATTR_FRAME_SIZE
	.align		4
.L_1:
        /*000c*/ 	.byte	0x04, 0x11
        /*000e*/ 	.short	(.L_3 - .L_2)
	.align		4
.L_2:
        /*0010*/ 	.word	index@(process)
        /*0014*/ 	.word	0x00000000


	//----- nvinfo : EIATTR_MIN_STACK_SIZE
	.align		4
.L_3:
        /*0018*/ 	.byte	0x04, 0x12
        /*001a*/ 	.short	(.L_5 - .L_4)
	.align		4
.L_4:
        /*001c*/ 	.word	index@(process)
        /*0020*/ 	.word	0x00000000
.L_5:


//--------------------- .nv.compat                --------------------------
	.section	.nv.compat,"",@"SHT_CUDA_COMPAT_INFO"
	.align	4
        /*0000*/ 	.byte	0x02, 0x09, 0x00, 0x00, 0x02, 0x02, 0x01, 0x00, 0x02, 0x05, 0x05, 0x00, 0x03, 0x07, 0x01, 0x01
        /*0010*/ 	.byte	0x02, 0x03, 0x00, 0x00, 0x02, 0x06, 0x01, 0x00, 0x04, 0x0b, 0x08, 0x00, 0x09, 0x00, 0x00, 0x00
        /*0020*/ 	.byte	0x00, 0x00, 0x00, 0x00


//--------------------- .nv.info.process          --------------------------
	.section	.nv.info.process,"",@"SHT_CUDA_INFO"
	.sectionflags	@""
	.align	4


	//----- nvinfo : EIATTR_CUDA_API_VERSION
	.align		4
        /*0000*/ 	.byte	0x04, 0x37
        /*0002*/ 	.short	(.L_7 - .L_6)
.L_6:
        /*0004*/ 	.word	0x00000082


	//----- nvinfo : EIATTR_KPARAM_INFO
	.align		4
.L_7:
        /*0008*/ 	.byte	0x04, 0x17
        /*000a*/ 	.short	(.L_9 - .L_8)
.L_8:
        /*000c*/ 	.word	0x00000000
        /*0010*/ 	.short	0x0003
        /*0012*/ 	.short	0x0014
        /*0014*/ 	.byte	0x00, 0xf0, 0x11, 0x00


	//----- nvinfo : EIATTR_KPARAM_INFO
	.align		4
.L_9:
        /*0018*/ 	.byte	0x04, 0x17
        /*001a*/ 	.short	(.L_11 - .L_10)
.L_10:
        /*001c*/ 	.word	0x00000000
        /*0020*/ 	.short	0x0002
        /*0022*/ 	.short	0x0010
        /*0024*/ 	.byte	0x00, 0xf0, 0x11, 0x00


	//----- nvinfo : EIATTR_KPARAM_INFO
	.align		4
.L_11:
        /*0028*/ 	.byte	0x04, 0x17
        /*002a*/ 	.short	(.L_13 - .L_12)
.L_12:
        /*002c*/ 	.word	0x00000000
        /*0030*/ 	.short	0x0001
        /*0032*/ 	.short	0x0008
        /*0034*/ 	.byte	0x00, 0xf5, 0x21, 0x00


	//----- nvinfo : EIATTR_KPARAM_INFO
	.align		4
.L_13:
        /*0038*/ 	.byte	0x04, 0x17
        /*003a*/ 	.short	(.L_15 - .L_14)
.L_14:
        /*003c*/ 	.word	0x00000000
        /*0040*/ 	.short	0x0000
        /*0042*/ 	.short	0x0000
        /*0044*/ 	.byte	0x00, 0xf5, 0x21, 0x00


	//----- nvinfo : EIATTR_SPARSE_MMA_MASK
	.align		4
.L_15:
        /*0048*/ 	.byte	0x03, 0x50
        /*004a*/ 	.short	0x0000


	//----- nvinfo : EIATTR_MAXREG_COUNT
	.align		4
        /*004c*/ 	.byte	0x03, 0x1b
        /*004e*/ 	.short	0x00ff


	//----- nvinfo : EIATTR_MERCURY_ISA_VERSION
	.align		4
        /*0050*/ 	.byte	0x03, 0x5f
        /*0052*/ 	.short	0x0101


	//----- nvinfo : EIATTR_VRC_CTA_INIT_COUNT
	.align		4
        /*0054*/ 	.byte	0x02, 0x4a
	.zero		1
	.zero		1


	//----- nvinfo : EIATTR_EXIT_INSTR_OFFSETS
	.align		4
        /*0058*/ 	.byte	0x04, 0x1c
        /*005a*/ 	.short	(.L_17 - .L_16)


	//   ....[0]....
.L_16:
        /*005c*/ 	.word	0x00000070


	//   ....[1]....
        /*0060*/ 	.word	0x00000270


	//----- nvinfo : EIATTR_CRS_STACK_SIZE
	.align		4
.L_17:
        /*0064*/ 	.byte	0x04, 0x1e
        /*0066*/ 	.short	(.L_19 - .L_18)
.L_18:
        /*0068*/ 	.word	0x00000000


	//----- nvinfo : EIATTR_CBANK_PARAM_SIZE
	.align		4
.L_19:
        /*006c*/ 	.byte	0x03, 0x19
        /*006e*/ 	.short	0x0018


	//----- nvinfo : EIATTR_PARAM_CBANK
	.align		4
        /*0070*/ 	.byte	0x04, 0x0a
        /*0072*/ 	.short	(.L_21 - .L_20)
	.align		4
.L_20:
        /*0074*/ 	.word	index@(.nv.constant0.process)
        /*0078*/ 	.short	0x0380
        /*007a*/ 	.short	0x0018


	//----- nvinfo : EIATTR_SW_WAR
	.align		4
.L_21:
        /*007c*/ 	.byte	0x04, 0x36
        /*007e*/ 	.short	(.L_23 - .L_22)
.L_22:
        /*0080*/ 	.word	0x00000008
.L_23:


//--------------------- .nv.callgraph             --------------------------
	.section	.nv.callgraph,"",@"SHT_CUDA_CALLGRAPH"
	.align	4
	.sectionentsize	8
	.align		4
        /*0000*/ 	.word	0x00000000
	.align		4
        /*0004*/ 	.word	0xffffffff
	.align		4
        /*0008*/ 	.word	0x00000000
	.align		4
        /*000c*/ 	.word	0xfffffffe
	.align		4
        /*0010*/ 	.word	0x00000000
	.align		4
        /*0014*/ 	.word	0xfffffffd
	.align		4
        /*0018*/ 	.word	0x00000000
	.align		4
        /*001c*/ 	.word	0xfffffffc


//--------------------- .text.process             --------------------------
	.section	.text.process,"ax",@progbits
	.align	128
        .global         process
        .type           process,@function
        .size           process,(.L_x_5 - process)
        .other          process,@"STO_CUDA_ENTRY STV_DEFAULT"
process:
.text.process:
[----:B------:R-:W-:Y:S01]  /*0000*/  LDC R1, c[0x0][0x37c] ;  /* 0x0000df00ff017b82 */ /* 0x000fe20000000800 */
[----:B------:R-:W0:Y:S07]  /*0010*/  S2R R0, SR_TID.Y ;  /* 0x0000000000007919 */ /* 0x000e2e0000002200 */
[----:B------:R-:W0:Y:S01]  /*0020*/  S2UR UR4, SR_CTAID.Y ;  /* 0x00000000000479c3 */ /* 0x000e220000002600 */
[----:B------:R-:W1:Y:S07]  /*0030*/  LDCU UR5, c[0x0][0x394] ;  /* 0x00007280ff0577ac */ /* 0x000e6e0008000800 */
[----:B------:R-:W0:Y:S02]  /*0040*/  LDC R9, c[0x0][0x364] ;  /* 0x0000d900ff097b82 */ /* 0x000e240000000800 */
[----:B0-----:R-:W-:-:S05]  /*0050*/  IMAD R0, R9, UR4, R0 ;  /* 0x0000000409007c24 */ /* 0x001fca000f8e0200 */
[----:B-1----:R-:W-:-:S13]  /*0060*/  ISETP.GE.AND P0, PT, R0, UR5, PT ;  /* 0x0000000500007c0c */ /* 0x002fda000bf06270 */
[----:B------:R-:W-:Y:S05]  /*0070*/  @P0 EXIT ;  /* 0x000000000000094d */ /* 0x000fea0003800000 */
[----:B------:R-:W0:Y:S01]  /*0080*/  S2R R6, SR_TID.X ;  /* 0x0000000000067919 */ /* 0x000e220000002100 */
[----:B------:R-:W0:Y:S01]  /*0090*/  S2UR UR4, SR_CTAID.X ;  /* 0x00000000000479c3 */ /* 0x000e220000002500 */
[----:B------:R-:W1:Y:S01]  /*00a0*/  LDCU.64 UR8, c[0x0][0x358] ;  /* 0x00006b00ff0877ac */ /* 0x000e620008000a00 */
[----:B------:R-:W2:Y:S06]  /*00b0*/  LDCU.128 UR12, c[0x0][0x380] ;  /* 0x00007000ff0c77ac */ /* 0x000eac0008000c00 */
[----:B------:R-:W0:Y:S01]  /*00c0*/  LDC R7, c[0x0][0x360] ;  /* 0x0000d800ff077b82 */ /* 0x000e220000000800 */
[----:B------:R-:W3:Y:S01]  /*00d0*/  LDCU UR5, c[0x0][0x370] ;  /* 0x00006e00ff0577ac */ /* 0x000ee20008000800 */
[----:B------:R-:W4:Y:S02]  /*00e0*/  LDCU UR6, c[0x0][0x374] ;  /* 0x00006e80ff0677ac */ /* 0x000f240008000800 */
[----:B----4-:R-:W-:-:S02]  /*00f0*/  IMAD R9, R9, UR6, RZ ;  /* 0x0000000609097c24 */ /* 0x010fc4000f8e02ff */
[C---:B0-----:R-:W-:Y:S02]  /*0100*/  IMAD R6, R7.reuse, UR4, R6 ;  /* 0x0000000407067c24 */ /* 0x041fe4000f8e0206 */
[----:B-123--:R-:W-:-:S07]  /*0110*/  IMAD R7, R7, UR5, RZ ;  /* 0x0000000507077c24 */ /* 0x00efce000f8e02ff */
.L_x_3:
[----:B0-----:R-:W0:Y:S01]  /*0120*/  LDC R11, c[0x0][0x390] ;  /* 0x0000e400ff0b7b82 */ /* 0x001e220000000800 */
[----:B------:R-:W-:Y:S01]  /*0130*/  BSSY.RECONVERGENT B0, `(.L_x_0) ;  /* 0x000000f000007945 */ /* 0x000fe20003800200 */
[----:B0-----:R-:W-:-:S13]  /*0140*/  ISETP.GE.AND P0, PT, R6, R11, PT ;  /* 0x0000000b0600720c */ /* 0x001fda0003f06270 */
[----:B------:R-:W-:Y:S05]  /*0150*/  @P0 BRA `(.L_x_1) ;  /* 0x0000000000300947 */ /* 0x000fea0003800000 */
[----:B------:R-:W-:-:S07]  /*0160*/  IMAD.MOV.U32 R8, RZ, RZ, R6 ;  /* 0x000000ffff087224 */ /* 0x000fce00078e0006 */
.L_x_2:
[----:B0-----:R-:W-:-:S05]  /*0170*/  IMAD R4, R0, R11, R8 ;  /* 0x0000000b00047224 */ /* 0x001fca00078e0208 */
[----:B------:R-:W-:Y:S02]  /*0180*/  SHF.R.S32.HI R5, RZ, 0x1f, R4 ;  /* 0x0000001fff057819 */ /* 0x000fe40000011404 */
[----:B------:R-:W-:-:S04]  /*0190*/  IADD3 R2, P0, PT, R4, UR12, RZ ;  /* 0x0000000c04027c10 */ /* 0x000fc8000ff1e0ff */
[----:B------:R-:W-:-:S06]  /*01a0*/  IADD3.X R3, PT, PT, R5, UR13, RZ, P0, !PT ;  /* 0x0000000d05037c10 */ /* 0x000fcc00087fe4ff */
[----:B------:R-:W2:Y:S01]  /*01b0*/  LDG.E.U8 R3, desc[UR8][R2.64] ;  /* 0x0000000802037981 */ /* 0x000ea2000c1e1100 */
[----:B------:R-:W-:Y:S01]  /*01c0*/  IADD3 R4, P0, PT, R4, UR14, RZ ;  /* 0x0000000e04047c10 */ /* 0x000fe2000ff1e0ff */
[----:B------:R-:W-:-:S03]  /*01d0*/  IMAD.IADD R8, R7, 0x1, R8 ;  /* 0x0000000107087824 */ /* 0x000fc600078e0208 */
[----:B------:R-:W-:Y:S02]  /*01e0*/  IADD3.X R5, PT, PT, R5, UR15, RZ, P0, !PT ;  /* 0x0000000f05057c10 */ /* 0x000fe400087fe4ff */
[----:B------:R-:W-:-:S03]  /*01f0*/  ISETP.GE.AND P0, PT, R8, R11, PT ;  /* 0x0000000b0800720c */ /* 0x000fc60003f06270 */
[----:B--2---:R0:W-:Y:S10]  /*0200*/  STG.E.U8 desc[UR8][R4.64], R3 ;  /* 0x0000000304007986 */ /* 0x0041f4000c101108 */
[----:B------:R-:W-:Y:S05]  /*0210*/  @!P0 BRA `(.L_x_2) ;  /* 0xfffffffc00d48947 */ /* 0x000fea000383ffff */
.L_x_1:
[----:B------:R-:W-:Y:S05]  /*0220*/  BSYNC.RECONVERGENT B0 ;  /* 0x0000000000007941 */ /* 0x000fea0003800200 */
.L_x_0:
[----:B------:R-:W1:Y:S01]  /*0230*/  LDCU UR4, c[0x0][0x394] ;  /* 0x00007280ff0477ac */ /* 0x000e620008000800 */
[----:B------:R-:W-:-:S05]  /*0240*/  IMAD.IADD R0, R9, 0x1, R0 ;  /* 0x0000000109007824 */ /* 0x000fca00078e0200 */
[----:B-1----:R-:W-:-:S13]  /*0250*/  ISETP.GE.AND P0, PT, R0, UR4, PT ;  /* 0x0000000400007c0c */ /* 0x002fda000bf06270 */
[----:B------:R-:W-:Y:S05]  /*0260*/  @!P0 BRA `(.L_x_3) ;  /* 0xfffffffc00ac8947 */ /* 0x000fea000383ffff */
[----:B------:R-:W-:Y:S05]  /*0270*/  EXIT ;  /* 0x000000000000794d */ /* 0x000fea0003800000 */
.L_x_4:
[----:B------:R-:W-:-:S00]  /*0280*/  BRA `(.L_x_4) ;  /* 0xfffffffc00fc7947 */ /* 0x000fc0000383ffff */
[----:B------:R-:W-:-:S00]  /*0290*/  NOP ;  /* 0x0000000000007918 */ /* 0x000fc00000000000 */
        /* <DEDUP_REMOVED lines=14> */
.L_x_5:


//--------------------- .nv.shared.reserved.0     --------------------------
	.section	.nv.shared.reserved.0,"aw",@nobits
	.weak		__nv_reservedSMEM_offset_0_alias
	.size		__nv_reservedSMEM_offset_0_alias, 0, 64
	.other		__nv_reservedSMEM_offset_0_alias,@"STO_CUDA_RESERVED_SHARED STV_DEFAULT"
__nv_reservedSMEM_offset_0_alias:
	.zero		0
	.zero		64


//--------------------- .nv.constant0.process     --------------------------
	.section	.nv.constant0.process,"a",@progbits
	.sectionflags	@""
	.align	4
.nv.constant0.process:
	.zero		920


//--------------------- SYMBOLS --------------------------

	.type		.nv.reservedSmem.offset0,@object
	.size		.nv.reservedSmem.offset0,0x4
